//
// Generated by NVIDIA NVVM Compiler
//
// Compiler Build ID: CL-36424714
// Cuda compilation tools, release 13.0, V13.0.88
// Based on NVVM 20.0.0
//

.version 9.0
.target sm_100
.address_size 64

	// .globl	_Z14InitializationPfPii

.visible .entry _Z14InitializationPfPii(
	.param .u64 .ptr .align 1 _Z14InitializationPfPii_param_0,
	.param .u64 .ptr .align 1 _Z14InitializationPfPii_param_1,
	.param .u32 _Z14InitializationPfPii_param_2
)
{
	.reg .pred 	%p<2>;
	.reg .b32 	%r<8>;
	.reg .b32 	%f<2>;
	.reg .b64 	%rd<8>;

	ld.param.u64 	%rd1, [_Z14InitializationPfPii_param_0];
	ld.param.u64 	%rd2, [_Z14InitializationPfPii_param_1];
	ld.param.u32 	%r2, [_Z14InitializationPfPii_param_2];
	mov.u32 	%r3, %ctaid.x;
	mov.u32 	%r4, %ntid.x;
	mov.u32 	%r5, %tid.x;
	mad.lo.s32 	%r1, %r3, %r4, %r5;
	setp.ge.s32 	%p1, %r1, %r2;
	@%p1 bra 	$L__BB0_2;
	cvta.to.global.u64 	%rd3, %rd2;
	cvta.to.global.u64 	%rd4, %rd1;
	mul.wide.s32 	%rd5, %r1, 4;
	add.s64 	%rd6, %rd3, %rd5;
	ld.global.u32 	%r6, [%rd6];
	neg.s32 	%r7, %r6;
	cvt.rn.f32.s32 	%f1, %r7;
	add.s64 	%rd7, %rd4, %rd5;
	st.global.f32 	[%rd7], %f1;
$L__BB0_2:
	ret;

}
	// .globl	_Z9update_fiPfS_ffffiiiifii
.visible .entry _Z9update_fiPfS_ffffiiiifii(
	.param .u64 .ptr .align 1 _Z9update_fiPfS_ffffiiiifii_param_0,
	.param .u64 .ptr .align 1 _Z9update_fiPfS_ffffiiiifii_param_1,
	.param .f32 _Z9update_fiPfS_ffffiiiifii_param_2,
	.param .f32 _Z9update_fiPfS_ffffiiiifii_param_3,
	.param .f32 _Z9update_fiPfS_ffffiiiifii_param_4,
	.param .f32 _Z9update_fiPfS_ffffiiiifii_param_5,
	.param .u32 _Z9update_fiPfS_ffffiiiifii_param_6,
	.param .u32 _Z9update_fiPfS_ffffiiiifii_param_7,
	.param .u32 _Z9update_fiPfS_ffffiiiifii_param_8,
	.param .u32 _Z9update_fiPfS_ffffiiiifii_param_9,
	.param .f32 _Z9update_fiPfS_ffffiiiifii_param_10,
	.param .u32 _Z9update_fiPfS_ffffiiiifii_param_11,
	.param .u32 _Z9update_fiPfS_ffffiiiifii_param_12
)
{
	.reg .pred 	%p<11>;
	.reg .b32 	%r<53>;
	.reg .b32 	%f<184>;
	.reg .b64 	%rd<33>;

	ld.param.u64 	%rd3, [_Z9update_fiPfS_ffffiiiifii_param_1];
	ld.param.f32 	%f25, [_Z9update_fiPfS_ffffiiiifii_param_2];
	ld.param.f32 	%f26, [_Z9update_fiPfS_ffffiiiifii_param_3];
	ld.param.f32 	%f27, [_Z9update_fiPfS_ffffiiiifii_param_4];
	ld.param.f32 	%f28, [_Z9update_fiPfS_ffffiiiifii_param_5];
	ld.param.u32 	%r22, [_Z9update_fiPfS_ffffiiiifii_param_6];
	ld.param.u32 	%r23, [_Z9update_fiPfS_ffffiiiifii_param_7];
	ld.param.u32 	%r24, [_Z9update_fiPfS_ffffiiiifii_param_8];
	ld.param.u32 	%r25, [_Z9update_fiPfS_ffffiiiifii_param_9];
	ld.param.f32 	%f29, [_Z9update_fiPfS_ffffiiiifii_param_10];
	ld.param.u32 	%r26, [_Z9update_fiPfS_ffffiiiifii_param_11];
	ld.param.u32 	%r27, [_Z9update_fiPfS_ffffiiiifii_param_12];
	cvta.to.global.u64 	%rd1, %rd3;
	mov.u32 	%r28, %ctaid.x;
	mov.u32 	%r29, %ntid.x;
	mov.u32 	%r30, %tid.x;
	mad.lo.s32 	%r1, %r28, %r29, %r30;
	setp.ge.s32 	%p1, %r1, %r27;
	@%p1 bra 	$L__BB1_14;
	setp.lt.s32 	%p2, %r26, 1;
	mov.f32 	%f182, 0f00000000;
	mov.f32 	%f183, %f182;
	@%p2 bra 	$L__BB1_13;
	mul.lo.s32 	%r2, %r26, %r24;
	mul.lo.s32 	%r3, %r26, %r1;
	mul.lo.s32 	%r4, %r26, %r25;
	and.b32  	%r5, %r26, 7;
	setp.lt.u32 	%p3, %r26, 8;
	mov.f32 	%f183, 0f00000000;
	mov.b32 	%r51, 0;
	mov.f32 	%f182, %f183;
	@%p3 bra 	$L__BB1_5;
	and.b32  	%r51, %r26, 2147483640;
	neg.s32 	%r49, %r51;
	mov.f32 	%f183, 0f00000000;
	add.s64 	%rd5, %rd1, 16;
	mov.u32 	%r46, %r4;
	mov.u32 	%r47, %r3;
	mov.u32 	%r48, %r2;
$L__BB1_4:
	.pragma "nounroll";
	mul.wide.s32 	%rd4, %r48, 4;
	add.s64 	%rd6, %rd5, %rd4;
	mul.wide.s32 	%rd7, %r47, 4;
	add.s64 	%rd8, %rd5, %rd7;
	mul.wide.s32 	%rd9, %r46, 4;
	add.s64 	%rd10, %rd5, %rd9;
	ld.global.f32 	%f34, [%rd6+-16];
	ld.global.f32 	%f35, [%rd8+-16];
	sub.f32 	%f36, %f34, %f35;
	fma.rn.f32 	%f37, %f36, %f36, %f182;
	ld.global.f32 	%f38, [%rd10+-16];
	sub.f32 	%f39, %f38, %f35;
	fma.rn.f32 	%f40, %f39, %f39, %f183;
	ld.global.f32 	%f41, [%rd6+-12];
	ld.global.f32 	%f42, [%rd8+-12];
	sub.f32 	%f43, %f41, %f42;
	fma.rn.f32 	%f44, %f43, %f43, %f37;
	ld.global.f32 	%f45, [%rd10+-12];
	sub.f32 	%f46, %f45, %f42;
	fma.rn.f32 	%f47, %f46, %f46, %f40;
	ld.global.f32 	%f48, [%rd6+-8];
	ld.global.f32 	%f49, [%rd8+-8];
	sub.f32 	%f50, %f48, %f49;
	fma.rn.f32 	%f51, %f50, %f50, %f44;
	ld.global.f32 	%f52, [%rd10+-8];
	sub.f32 	%f53, %f52, %f49;
	fma.rn.f32 	%f54, %f53, %f53, %f47;
	ld.global.f32 	%f55, [%rd6+-4];
	ld.global.f32 	%f56, [%rd8+-4];
	sub.f32 	%f57, %f55, %f56;
	fma.rn.f32 	%f58, %f57, %f57, %f51;
	ld.global.f32 	%f59, [%rd10+-4];
	sub.f32 	%f60, %f59, %f56;
	fma.rn.f32 	%f61, %f60, %f60, %f54;
	ld.global.f32 	%f62, [%rd6];
	ld.global.f32 	%f63, [%rd8];
	sub.f32 	%f64, %f62, %f63;
	fma.rn.f32 	%f65, %f64, %f64, %f58;
	ld.global.f32 	%f66, [%rd10];
	sub.f32 	%f67, %f66, %f63;
	fma.rn.f32 	%f68, %f67, %f67, %f61;
	ld.global.f32 	%f69, [%rd6+4];
	ld.global.f32 	%f70, [%rd8+4];
	sub.f32 	%f71, %f69, %f70;
	fma.rn.f32 	%f72, %f71, %f71, %f65;
	ld.global.f32 	%f73, [%rd10+4];
	sub.f32 	%f74, %f73, %f70;
	fma.rn.f32 	%f75, %f74, %f74, %f68;
	ld.global.f32 	%f76, [%rd6+8];
	ld.global.f32 	%f77, [%rd8+8];
	sub.f32 	%f78, %f76, %f77;
	fma.rn.f32 	%f79, %f78, %f78, %f72;
	ld.global.f32 	%f80, [%rd10+8];
	sub.f32 	%f81, %f80, %f77;
	fma.rn.f32 	%f82, %f81, %f81, %f75;
	ld.global.f32 	%f83, [%rd6+12];
	ld.global.f32 	%f84, [%rd8+12];
	sub.f32 	%f85, %f83, %f84;
	fma.rn.f32 	%f182, %f85, %f85, %f79;
	ld.global.f32 	%f86, [%rd10+12];
	sub.f32 	%f87, %f86, %f84;
	fma.rn.f32 	%f183, %f87, %f87, %f82;
	add.s32 	%r49, %r49, 8;
	add.s32 	%r48, %r48, 8;
	add.s32 	%r47, %r47, 8;
	add.s32 	%r46, %r46, 8;
	setp.ne.s32 	%p4, %r49, 0;
	@%p4 bra 	$L__BB1_4;
$L__BB1_5:
	setp.eq.s32 	%p5, %r5, 0;
	@%p5 bra 	$L__BB1_13;
	and.b32  	%r17, %r26, 3;
	setp.lt.u32 	%p6, %r5, 4;
	@%p6 bra 	$L__BB1_8;
	add.s32 	%r32, %r51, %r2;
	mul.wide.s32 	%rd11, %r32, 4;
	add.s64 	%rd12, %rd1, %rd11;
	ld.global.f32 	%f89, [%rd12];
	add.s32 	%r33, %r51, %r3;
	mul.wide.s32 	%rd13, %r33, 4;
	add.s64 	%rd14, %rd1, %rd13;
	ld.global.f32 	%f90, [%rd14];
	sub.f32 	%f91, %f89, %f90;
	fma.rn.f32 	%f92, %f91, %f91, %f182;
	add.s32 	%r34, %r51, %r4;
	mul.wide.s32 	%rd15, %r34, 4;
	add.s64 	%rd16, %rd1, %rd15;
	ld.global.f32 	%f93, [%rd16];
	sub.f32 	%f94, %f93, %f90;
	fma.rn.f32 	%f95, %f94, %f94, %f183;
	ld.global.f32 	%f96, [%rd12+4];
	ld.global.f32 	%f97, [%rd14+4];
	sub.f32 	%f98, %f96, %f97;
	fma.rn.f32 	%f99, %f98, %f98, %f92;
	ld.global.f32 	%f100, [%rd16+4];
	sub.f32 	%f101, %f100, %f97;
	fma.rn.f32 	%f102, %f101, %f101, %f95;
	ld.global.f32 	%f103, [%rd12+8];
	ld.global.f32 	%f104, [%rd14+8];
	sub.f32 	%f105, %f103, %f104;
	fma.rn.f32 	%f106, %f105, %f105, %f99;
	ld.global.f32 	%f107, [%rd16+8];
	sub.f32 	%f108, %f107, %f104;
	fma.rn.f32 	%f109, %f108, %f108, %f102;
	ld.global.f32 	%f110, [%rd12+12];
	ld.global.f32 	%f111, [%rd14+12];
	sub.f32 	%f112, %f110, %f111;
	fma.rn.f32 	%f182, %f112, %f112, %f106;
	ld.global.f32 	%f113, [%rd16+12];
	sub.f32 	%f114, %f113, %f111;
	fma.rn.f32 	%f183, %f114, %f114, %f109;
	add.s32 	%r51, %r51, 4;
$L__BB1_8:
	setp.eq.s32 	%p7, %r17, 0;
	@%p7 bra 	$L__BB1_13;
	setp.eq.s32 	%p8, %r17, 1;
	@%p8 bra 	$L__BB1_11;
	add.s32 	%r35, %r51, %r2;
	mul.wide.s32 	%rd17, %r35, 4;
	add.s64 	%rd18, %rd1, %rd17;
	ld.global.f32 	%f116, [%rd18];
	add.s32 	%r36, %r51, %r3;
	mul.wide.s32 	%rd19, %r36, 4;
	add.s64 	%rd20, %rd1, %rd19;
	ld.global.f32 	%f117, [%rd20];
	sub.f32 	%f118, %f116, %f117;
	fma.rn.f32 	%f119, %f118, %f118, %f182;
	add.s32 	%r37, %r51, %r4;
	mul.wide.s32 	%rd21, %r37, 4;
	add.s64 	%rd22, %rd1, %rd21;
	ld.global.f32 	%f120, [%rd22];
	sub.f32 	%f121, %f120, %f117;
	fma.rn.f32 	%f122, %f121, %f121, %f183;
	ld.global.f32 	%f123, [%rd18+4];
	ld.global.f32 	%f124, [%rd20+4];
	sub.f32 	%f125, %f123, %f124;
	fma.rn.f32 	%f182, %f125, %f125, %f119;
	ld.global.f32 	%f126, [%rd22+4];
	sub.f32 	%f127, %f126, %f124;
	fma.rn.f32 	%f183, %f127, %f127, %f122;
	add.s32 	%r51, %r51, 2;
$L__BB1_11:
	and.b32  	%r38, %r26, 1;
	setp.eq.b32 	%p9, %r38, 1;
	not.pred 	%p10, %p9;
	@%p10 bra 	$L__BB1_13;
	add.s32 	%r39, %r51, %r2;
	mul.wide.s32 	%rd23, %r39, 4;
	add.s64 	%rd24, %rd1, %rd23;
	ld.global.f32 	%f128, [%rd24];
	add.s32 	%r40, %r51, %r3;
	mul.wide.s32 	%rd25, %r40, 4;
	add.s64 	%rd26, %rd1, %rd25;
	ld.global.f32 	%f129, [%rd26];
	sub.f32 	%f130, %f128, %f129;
	fma.rn.f32 	%f182, %f130, %f130, %f182;
	add.s32 	%r41, %r51, %r4;
	mul.wide.s32 	%rd27, %r41, 4;
	add.s64 	%rd28, %rd1, %rd27;
	ld.global.f32 	%f131, [%rd28];
	sub.f32 	%f132, %f131, %f129;
	fma.rn.f32 	%f183, %f132, %f132, %f183;
$L__BB1_13:
	ld.param.u64 	%rd32, [_Z9update_fiPfS_ffffiiiifii_param_0];
	neg.f32 	%f133, %f29;
	mul.f32 	%f134, %f182, %f133;
	fma.rn.f32 	%f135, %f134, 0f3BBB989D, 0f3F000000;
	cvt.sat.f32.f32 	%f136, %f135;
	mov.f32 	%f137, 0f4B400001;
	mov.f32 	%f138, 0f437C0000;
	fma.rm.f32 	%f139, %f136, %f138, %f137;
	add.f32 	%f140, %f139, 0fCB40007F;
	neg.f32 	%f141, %f140;
	fma.rn.f32 	%f142, %f134, 0f3FB8AA3B, %f141;
	fma.rn.f32 	%f143, %f134, 0f32A57060, %f142;
	mov.b32 	%r42, %f139;
	shl.b32 	%r43, %r42, 23;
	mov.b32 	%f144, %r43;
	ex2.approx.ftz.f32 	%f145, %f143;
	mul.f32 	%f146, %f145, %f144;
	mul.f32 	%f147, %f183, %f133;
	fma.rn.f32 	%f148, %f147, 0f3BBB989D, 0f3F000000;
	cvt.sat.f32.f32 	%f149, %f148;
	fma.rm.f32 	%f150, %f149, %f138, %f137;
	add.f32 	%f151, %f150, 0fCB40007F;
	neg.f32 	%f152, %f151;
	fma.rn.f32 	%f153, %f147, 0f3FB8AA3B, %f152;
	fma.rn.f32 	%f154, %f147, 0f32A57060, %f153;
	mov.b32 	%r44, %f150;
	shl.b32 	%r45, %r44, 23;
	mov.b32 	%f155, %r45;
	ex2.approx.ftz.f32 	%f156, %f154;
	mul.f32 	%f157, %f156, %f155;
	sub.f32 	%f158, %f25, %f27;
	cvt.rn.f32.s32 	%f159, %r22;
	mul.f32 	%f160, %f158, %f159;
	sub.f32 	%f161, %f26, %f28;
	cvt.rn.f32.s32 	%f162, %r23;
	mul.f32 	%f163, %f161, %f162;
	mul.f32 	%f164, %f163, %f157;
	fma.rn.f32 	%f165, %f160, %f146, %f164;
	cvta.to.global.u64 	%rd29, %rd32;
	mul.wide.s32 	%rd30, %r1, 4;
	add.s64 	%rd31, %rd29, %rd30;
	ld.global.f32 	%f166, [%rd31];
	add.f32 	%f167, %f166, %f165;
	st.global.f32 	[%rd31], %f167;
$L__BB1_14:
	ret;

}


// ===== COMPILED SASS (sm_100) =====

	.target	sm_100

	.elftype	@"ET_EXEC"


//--------------------- .note.nv.tkinfo           --------------------------
	.section	.note.nv.tkinfo,"",@"SHT_NOTE"
	.sectionflags	@"SHF_NOTE_NV_TKINFO"
	.tkinfo
        /*0018*/ 	.word	0x00000002
        /*0030*/ 	.string	""
        /*0030*/ 	.string	"ptxas"
        /*0030*/ 	.string	"Cuda compilation tools, release 13.0, V13.0.88"
        /*0030*/ 	.string	"Build cuda_13.0.r13.0/compiler.36424714_0"
        /*0030*/ 	.string	"-arch sm_100 -m 64 "



//--------------------- .note.nv.cuinfo           --------------------------
	.section	.note.nv.cuinfo,"",@"SHT_NOTE"
	.sectionflags	@"SHF_NOTE_NV_CUINFO"
        /*0018*/ 	.short	0x0002
        /*001a*/ 	.short	0x0064
        /*001c*/ 	.short	0x0082
	.zero		2


//--------------------- .nv.info                  --------------------------
	.section	.nv.info,"",@"SHT_CUDA_INFO"
	.align	4


	//----- nvinfo : EIATTR_REGCOUNT
	.align		4
        /*0000*/ 	.byte	0x04, 0x2f
        /*0002*/ 	.short	(.L_1 - .L_0)
	.align		4
.L_0:
        /*0004*/ 	.word	index@(_Z14InitializationPfPii)
        /*0008*/ 	.word	0x0000000a


	//----- nvinfo : EIATTR_FRAME_SIZE
	.align		4
.L_1:
        /*000c*/ 	.byte	0x04, 0x11
        /*000e*/ 	.short	(.L_3 - .L_2)
	.align		4
.L_2:
        /*0010*/ 	.word	index@(_Z14InitializationPfPii)
        /*0014*/ 	.word	0x00000000


	//----- nvinfo : EIATTR_REGCOUNT
	.align		4
.L_3:
        /*0018*/ 	.byte	0x04, 0x2f
        /*001a*/ 	.short	(.L_5 - .L_4)
	.align		4
.L_4:
        /*001c*/ 	.word	index@(_Z9update_fiPfS_ffffiiiifii)
        /*0020*/ 	.word	0x00000020


	//----- nvinfo : EIATTR_FRAME_SIZE
	.align		4
.L_5:
        /*0024*/ 	.byte	0x04, 0x11
        /*0026*/ 	.short	(.L_7 - .L_6)
	.align		4
.L_6:
        /*0028*/ 	.word	index@(_Z9update_fiPfS_ffffiiiifii)
        /*002c*/ 	.word	0x00000000


	//----- nvinfo : EIATTR_MIN_STACK_SIZE
	.align		4
.L_7:
        /*0030*/ 	.byte	0x04, 0x12
        /*0032*/ 	.short	(.L_9 - .L_8)
	.align		4
.L_8:
        /*0034*/ 	.word	index@(_Z9update_fiPfS_ffffiiiifii)
        /*0038*/ 	.word	0x00000000


	//----- nvinfo : EIATTR_MIN_STACK_SIZE
	.align		4
.L_9:
        /*003c*/ 	.byte	0x04, 0x12
        /*003e*/ 	.short	(.L_11 - .L_10)
	.align		4
.L_10:
        /*0040*/ 	.word	index@(_Z14InitializationPfPii)
        /*0044*/ 	.word	0x00000000
.L_11:


//--------------------- .nv.compat                --------------------------
	.section	.nv.compat,"",@"SHT_CUDA_COMPAT_INFO"
	.align	4
        /*0000*/ 	.byte	0x02, 0x09, 0x00, 0x00, 0x02, 0x02, 0x01, 0x00, 0x02, 0x05, 0x05, 0x00, 0x03, 0x07, 0x01, 0x01
        /*0010*/ 	.byte	0x02, 0x03, 0x00, 0x00, 0x02, 0x06, 0x01, 0x00, 0x04, 0x0b, 0x08, 0x00, 0x09, 0x00, 0x00, 0x00
        /*0020*/ 	.byte	0x00, 0x00, 0x00, 0x00


//--------------------- .nv.info._Z9update_fiPfS_ffffiiiifii --------------------------
	.section	.nv.info._Z9update_fiPfS_ffffiiiifii,"",@"SHT_CUDA_INFO"
	.sectionflags	@""
	.align	4


	//----- nvinfo : EIATTR_CUDA_API_VERSION
	.align		4
        /*0000*/ 	.byte	0x04, 0x37
        /*0002*/ 	.short	(.L_13 - .L_12)
.L_12:
        /*0004*/ 	.word	0x00000082


	//----- nvinfo : EIATTR_KPARAM_INFO
	.align		4
.L_13:
        /*0008*/ 	.byte	0x04, 0x17
        /*000a*/ 	.short	(.L_15 - .L_14)
.L_14:
        /*000c*/ 	.word	0x00000000
        /*0010*/ 	.short	0x000c
        /*0012*/ 	.short	0x0038
        /*0014*/ 	.byte	0x00, 0xf0, 0x11, 0x00


	//----- nvinfo : EIATTR_KPARAM_INFO
	.align		4
.L_15:
        /*0018*/ 	.byte	0x04, 0x17
        /*001a*/ 	.short	(.L_17 - .L_16)
.L_16:
        /*001c*/ 	.word	0x00000000
        /*0020*/ 	.short	0x000b
        /*0022*/ 	.short	0x0034
        /*0024*/ 	.byte	0x00, 0xf0, 0x11, 0x00


	//----- nvinfo : EIATTR_KPARAM_INFO
	.align		4
.L_17:
        /*0028*/ 	.byte	0x04, 0x17
        /*002a*/ 	.short	(.L_19 - .L_18)
.L_18:
        /*002c*/ 	.word	0x00000000
        /*0030*/ 	.short	0x000a
        /*0032*/ 	.short	0x0030
        /*0034*/ 	.byte	0x00, 0xf0, 0x11, 0x00


	//----- nvinfo : EIATTR_KPARAM_INFO
	.align		4
.L_19:
        /*0038*/ 	.byte	0x04, 0x17
        /*003a*/ 	.short	(.L_21 - .L_20)
.L_20:
        /*003c*/ 	.word	0x00000000
        /*0040*/ 	.short	0x0009
        /*0042*/ 	.short	0x002c
        /*0044*/ 	.byte	0x00, 0xf0, 0x11, 0x00


	//----- nvinfo : EIATTR_KPARAM_INFO
	.align		4
.L_21:
        /*0048*/ 	.byte	0x04, 0x17
        /*004a*/ 	.short	(.L_23 - .L_22)
.L_22:
        /*004c*/ 	.word	0x00000000
        /*0050*/ 	.short	0x0008
        /*0052*/ 	.short	0x0028
        /*0054*/ 	.byte	0x00, 0xf0, 0x11, 0x00


	//----- nvinfo : EIATTR_KPARAM_INFO
	.align		4
.L_23:
        /*0058*/ 	.byte	0x04, 0x17
        /*005a*/ 	.short	(.L_25 - .L_24)
.L_24:
        /*005c*/ 	.word	0x00000000
        /*0060*/ 	.short	0x0007
        /*0062*/ 	.short	0x0024
        /*0064*/ 	.byte	0x00, 0xf0, 0x11, 0x00


	//----- nvinfo : EIATTR_KPARAM_INFO
	.align		4
.L_25:
        /*0068*/ 	.byte	0x04, 0x17
        /*006a*/ 	.short	(.L_27 - .L_26)
.L_26:
        /*006c*/ 	.word	0x00000000
        /*0070*/ 	.short	0x0006
        /*0072*/ 	.short	0x0020
        /*0074*/ 	.byte	0x00, 0xf0, 0x11, 0x00


	//----- nvinfo : EIATTR_KPARAM_INFO
	.align		4
.L_27:
        /*0078*/ 	.byte	0x04, 0x17
        /*007a*/ 	.short	(.L_29 - .L_28)
.L_28:
        /*007c*/ 	.word	0x00000000
        /*0080*/ 	.short	0x0005
        /*0082*/ 	.short	0x001c
        /*0084*/ 	.byte	0x00, 0xf0, 0x11, 0x00


	//----- nvinfo : EIATTR_KPARAM_INFO
	.align		4
.L_29:
        /*0088*/ 	.byte	0x04, 0x17
        /*008a*/ 	.short	(.L_31 - .L_30)
.L_30:
        /*008c*/ 	.word	0x00000000
        /*0090*/ 	.short	0x0004
        /*0092*/ 	.short	0x0018
        /*0094*/ 	.byte	0x00, 0xf0, 0x11, 0x00


	//----- nvinfo : EIATTR_KPARAM_INFO
	.align		4
.L_31:
        /*0098*/ 	.byte	0x04, 0x17
        /*009a*/ 	.short	(.L_33 - .L_32)
.L_32:
        /*009c*/ 	.word	0x00000000
        /*00a0*/ 	.short	0x0003
        /*00a2*/ 	.short	0x0014
        /*00a4*/ 	.byte	0x00, 0xf0, 0x11, 0x00


	//----- nvinfo : EIATTR_KPARAM_INFO
	.align		4
.L_33:
        /*00a8*/ 	.byte	0x04, 0x17
        /*00aa*/ 	.short	(.L_35 - .L_34)
.L_34:
        /*00ac*/ 	.word	0x00000000
        /*00b0*/ 	.short	0x0002
        /*00b2*/ 	.short	0x0010
        /*00b4*/ 	.byte	0x00, 0xf0, 0x11, 0x00


	//----- nvinfo : EIATTR_KPARAM_INFO
	.align		4
.L_35:
        /*00b8*/ 	.byte	0x04, 0x17
        /*00ba*/ 	.short	(.L_37 - .L_36)
.L_36:
        /*00bc*/ 	.word	0x00000000
        /*00c0*/ 	.short	0x0001
        /*00c2*/ 	.short	0x0008
        /*00c4*/ 	.byte	0x00, 0xf5, 0x21, 0x00


	//----- nvinfo : EIATTR_KPARAM_INFO
	.align		4
.L_37:
        /*00c8*/ 	.byte	0x04, 0x17
        /*00ca*/ 	.short	(.L_39 - .L_38)
.L_38:
        /*00cc*/ 	.word	0x00000000
        /*00d0*/ 	.short	0x0000
        /*00d2*/ 	.short	0x0000
        /*00d4*/ 	.byte	0x00, 0xf5, 0x21, 0x00


	//----- nvinfo : EIATTR_SPARSE_MMA_MASK
	.align		4
.L_39:
        /*00d8*/ 	.byte	0x03, 0x50
        /*00da*/ 	.short	0x0000


	//----- nvinfo : EIATTR_MAXREG_COUNT
	.align		4
        /*00dc*/ 	.byte	0x03, 0x1b
        /*00de*/ 	.short	0x00ff


	//----- nvinfo : EIATTR_MERCURY_ISA_VERSION
	.align		4
        /*00e0*/ 	.byte	0x03, 0x5f
        /*00e2*/ 	.short	0x0101


	//----- nvinfo : EIATTR_VRC_CTA_INIT_COUNT
	.align		4
        /*00e4*/ 	.byte	0x02, 0x4a
	.zero		1
	.zero		1


	//----- nvinfo : EIATTR_EXIT_INSTR_OFFSETS
	.align		4
        /*00e8*/ 	.byte	0x04, 0x1c
        /*00ea*/ 	.short	(.L_41 - .L_40)


	//   ....[0]....
.L_40:
        /*00ec*/ 	.word	0x00000070


	//   ....[1]....
        /*00f0*/ 	.word	0x00000de0


	//----- nvinfo : EIATTR_CBANK_PARAM_SIZE
	.align		4
.L_41:
        /*00f4*/ 	.byte	0x03, 0x19
        /*00f6*/ 	.short	0x003c


	//----- nvinfo : EIATTR_PARAM_CBANK
	.align		4
        /*00f8*/ 	.byte	0x04, 0x0a
        /*00fa*/ 	.short	(.L_43 - .L_42)
	.align		4
.L_42:
        /*00fc*/ 	.word	index@(.nv.constant0._Z9update_fiPfS_ffffiiiifii)
        /*0100*/ 	.short	0x0380
        /*0102*/ 	.short	0x003c


	//----- nvinfo : EIATTR_SW_WAR
	.align		4
.L_43:
        /*0104*/ 	.byte	0x04, 0x36
        /*0106*/ 	.short	(.L_45 - .L_44)
.L_44:
        /*0108*/ 	.word	0x00000008
.L_45:


//--------------------- .nv.info._Z14InitializationPfPii --------------------------
	.section	.nv.info._Z14InitializationPfPii,"",@"SHT_CUDA_INFO"
	.sectionflags	@""
	.align	4


	//----- nvinfo : EIATTR_CUDA_API_VERSION
	.align		4
        /*0000*/ 	.byte	0x04, 0x37
        /*0002*/ 	.short	(.L_47 - .L_46)
.L_46:
        /*0004*/ 	.word	0x00000082


	//----- nvinfo : EIATTR_KPARAM_INFO
	.align		4
.L_47:
        /*0008*/ 	.byte	0x04, 0x17
        /*000a*/ 	.short	(.L_49 - .L_48)
.L_48:
        /*000c*/ 	.word	0x00000000
        /*0010*/ 	.short	0x0002
        /*0012*/ 	.short	0x0010
        /*0014*/ 	.byte	0x00, 0xf0, 0x11, 0x00


	//----- nvinfo : EIATTR_KPARAM_INFO
	.align		4
.L_49:
        /*0018*/ 	.byte	0x04, 0x17
        /*001a*/ 	.short	(.L_51 - .L_50)
.L_50:
        /*001c*/ 	.word	0x00000000
        /*0020*/ 	.short	0x0001
        /*0022*/ 	.short	0x0008
        /*0024*/ 	.byte	0x00, 0xf5, 0x21, 0x00


	//----- nvinfo : EIATTR_KPARAM_INFO
	.align		4
.L_51:
        /*0028*/ 	.byte	0x04, 0x17
        /*002a*/ 	.short	(.L_53 - .L_52)
.L_52:
        /*002c*/ 	.word	0x00000000
        /*0030*/ 	.short	0x0000
        /*0032*/ 	.short	0x0000
        /*0034*/ 	.byte	0x00, 0xf5, 0x21, 0x00


	//----- nvinfo : EIATTR_SPARSE_MMA_MASK
	.align		4
.L_53:
        /*0038*/ 	.byte	0x03, 0x50
        /*003a*/ 	.short	0x0000


	//----- nvinfo : EIATTR_MAXREG_COUNT
	.align		4
        /*003c*/ 	.byte	0x03, 0x1b
        /*003e*/ 	.short	0x00ff


	//----- nvinfo : EIATTR_MERCURY_ISA_VERSION
	.align		4
        /*0040*/ 	.byte	0x03, 0x5f
        /*0042*/ 	.short	0x0101


	//----- nvinfo : EIATTR_VRC_CTA_INIT_COUNT
	.align		4
        /*0044*/ 	.byte	0x02, 0x4a
	.zero		1
	.zero		1


	//----- nvinfo : EIATTR_EXIT_INSTR_OFFSETS
	.align		4
        /*0048*/ 	.byte	0x04, 0x1c
        /*004a*/ 	.short	(.L_55 - .L_54)


	//   ....[0]....
.L_54:
        /*004c*/ 	.word	0x00000070


	//   ....[1]....
        /*0050*/ 	.word	0x00000110


	//----- nvinfo : EIATTR_CBANK_PARAM_SIZE
	.align		4
.L_55:
        /*0054*/ 	.byte	0x03, 0x19
        /*0056*/ 	.short	0x0014


	//----- nvinfo : EIATTR_PARAM_CBANK
	.align		4
        /*0058*/ 	.byte	0x04, 0x0a
        /*005a*/ 	.short	(.L_57 - .L_56)
	.align		4
.L_56:
        /*005c*/ 	.word	index@(.nv.constant0._Z14InitializationPfPii)
        /*0060*/ 	.short	0x0380
        /*0062*/ 	.short	0x0014


	//----- nvinfo : EIATTR_SW_WAR
	.align		4
.L_57:
        /*0064*/ 	.byte	0x04, 0x36
        /*0066*/ 	.short	(.L_59 - .L_58)
.L_58:
        /*0068*/ 	.word	0x00000008
.L_59:


//--------------------- .nv.callgraph             --------------------------
	.section	.nv.callgraph,"",@"SHT_CUDA_CALLGRAPH"
	.align	4
	.sectionentsize	8
	.align		4
        /*0000*/ 	.word	0x00000000
	.align		4
        /*0004*/ 	.word	0xffffffff
	.align		4
        /*0008*/ 	.word	0x00000000
	.align		4
        /*000c*/ 	.word	0xfffffffe
	.align		4
        /*0010*/ 	.word	0x00000000
	.align		4
        /*0014*/ 	.word	0xfffffffd
	.align		4
        /*0018*/ 	.word	0x00000000
	.align		4
        /*001c*/ 	.word	0xfffffffc


//--------------------- .text._Z9update_fiPfS_ffffiiiifii --------------------------
	.section	.text._Z9update_fiPfS_ffffiiiifii,"ax",@progbits
	.align	128
        .global         _Z9update_fiPfS_ffffiiiifii
        .type           _Z9update_fiPfS_ffffiiiifii,@function
        .size           _Z9update_fiPfS_ffffiiiifii,(.L_x_7 - _Z9update_fiPfS_ffffiiiifii)
        .other          _Z9update_fiPfS_ffffiiiifii,@"STO_CUDA_ENTRY STV_DEFAULT"
_Z9update_fiPfS_ffffiiiifii:
.text._Z9update_fiPfS_ffffiiiifii:
[----:B------:R-:W-:Y:S01]  /*0000*/  LDC R1, c[0x0][0x37c] ;  /* 0x0000df00ff017b82 */ /* 0x000fe20000000800 */
[----:B------:R-:W0:Y:S07]  /*0010*/  S2R R3, SR_TID.X ;  /* 0x0000000000037919 */ /* 0x000e2e0000002100 */
[----:B------:R-:W0:Y:S01]  /*0020*/  S2UR UR4, SR_CTAID.X ;  /* 0x00000000000479c3 */ /* 0x000e220000002500 */
[----:B------:R-:W1:Y:S07]  /*0030*/  LDCU UR5, c[0x0][0x3b8] ;  /* 0x00007700ff0577ac */ /* 0x000e6e0008000800 */
[----:B------:R-:W0:Y:S02]  /*0040*/  LDC R0, c[0x0][0x360] ;  /* 0x0000d800ff007b82 */ /* 0x000e240000000800 */
[----:B0-----:R-:W-:-:S05]  /*0050*/  IMAD R0, R0, UR4, R3 ;  /* 0x0000000400007c24 */ /* 0x001fca000f8e0203 */
[----:B-1----:R-:W-:-:S13]  /*0060*/  ISETP.GE.AND P0, PT, R0, UR5, PT ;  /* 0x0000000500007c0c */ /* 0x002fda000bf06270 */
[----:B------:R-:W-:Y:S05]  /*0070*/  @P0 EXIT ;  /* 0x000000000000094d */ /* 0x000fea0003800000 */
[----:B------:R-:W0:Y:S01]  /*0080*/  LDCU UR8, c[0x0][0x3b4] ;  /* 0x00007680ff0877ac */ /* 0x000e220008000800 */
[----:B------:R-:W-:Y:S01]  /*0090*/  HFMA2 R16, -RZ, RZ, 0, 0 ;  /* 0x00000000ff107431 */ /* 0x000fe200000001ff */
[----:B------:R-:W-:Y:S01]  /*00a0*/  MOV R22, RZ ;  /* 0x000000ff00167202 */ /* 0x000fe20000000f00 */
[----:B------:R-:W1:Y:S01]  /*00b0*/  LDCU.64 UR12, c[0x0][0x358] ;  /* 0x00006b00ff0c77ac */ /* 0x000e620008000a00 */
[----:B0-----:R-:W-:-:S09]  /*00c0*/  UISETP.GE.AND UP0, UPT, UR8, 0x1, UPT ;  /* 0x000000010800788c */ /* 0x001fd2000bf06270 */
[----:B-1----:R-:W-:Y:S05]  /*00d0*/  BRA.U !UP0, `(.L_x_0) ;  /* 0x0000000908ac7547 */ /* 0x002fea000b800000 */
[----:B------:R-:W0:Y:S01]  /*00e0*/  LDCU.64 UR4, c[0x0][0x3a8] ;  /* 0x00007500ff0477ac */ /* 0x000e220008000a00 */
[----:B------:R-:W-:Y:S01]  /*00f0*/  IMAD R10, R0, UR8, RZ ;  /* 0x00000008000a7c24 */ /* 0x000fe2000f8e02ff */
[----:B------:R-:W-:Y:S01]  /*0100*/  MOV R22, RZ ;  /* 0x000000ff00167202 */ /* 0x000fe20000000f00 */
[----:B------:R-:W-:Y:S01]  /*0110*/  UISETP.GE.U32.AND UP1, UPT, UR8, 0x8, UPT ;  /* 0x000000080800788c */ /* 0x000fe2000bf26070 */
[----:B------:R-:W-:Y:S01]  /*0120*/  MOV R11, RZ ;  /* 0x000000ff000b7202 */ /* 0x000fe20000000f00 */
[----:B------:R-:W-:Y:S01]  /*0130*/  ULOP3.LUT UR9, UR8, 0x7, URZ, 0xc0, !UPT ;  /* 0x0000000708097892 */ /* 0x000fe2000f8ec0ff */
[----:B------:R-:W-:-:S03]  /*0140*/  MOV R16, RZ ;  /* 0x000000ff00107202 */ /* 0x000fc60000000f00 */
[----:B------:R-:W-:Y:S02]  /*0150*/  UISETP.NE.AND UP0, UPT, UR9, URZ, UPT ;  /* 0x000000ff0900728c */ /* 0x000fe4000bf05270 */
[----:B0-----:R-:W-:Y:S02]  /*0160*/  UIMAD UR4, UR8, UR4, URZ ;  /* 0x00000004080472a4 */ /* 0x001fe4000f8e02ff */
[----:B------:R-:W-:Y:S01]  /*0170*/  UIMAD UR5, UR8, UR5, URZ ;  /* 0x00000005080572a4 */ /* 0x000fe2000f8e02ff */
[----:B------:R-:W-:Y:S11]  /*0180*/  BRA.U !UP1, `(.L_x_1) ;  /* 0x0000000509347547 */ /* 0x000ff6000b800000 */
[----:B------:R-:W0:Y:S01]  /*0190*/  LDCU.64 UR6, c[0x0][0x388] ;  /* 0x00007100ff0677ac */ /* 0x000e220008000a00 */
[----:B------:R-:W-:Y:S01]  /*01a0*/  HFMA2 R22, -RZ, RZ, 0, 0 ;  /* 0x00000000ff167431 */ /* 0x000fe200000001ff */
[----:B------:R-:W-:Y:S01]  /*01b0*/  MOV R13, UR5 ;  /* 0x00000005000d7c02 */ /* 0x000fe20008000f00 */
[----:B------:R-:W-:Y:S01]  /*01c0*/  ULOP3.LUT UR10, UR8, 0x7ffffff8, URZ, 0xc0, !UPT ;  /* 0x7ffffff8080a7892 */ /* 0x000fe2000f8ec0ff */
[----:B------:R-:W-:Y:S02]  /*01d0*/  MOV R15, R10 ;  /* 0x0000000a000f7202 */ /* 0x000fe40000000f00 */
[----:B------:R-:W-:Y:S01]  /*01e0*/  MOV R17, UR4 ;  /* 0x0000000400117c02 */ /* 0x000fe20008000f00 */
[----:B------:R-:W-:Y:S02]  /*01f0*/  UIADD3 UR11, UPT, UPT, -UR10, URZ, URZ ;  /* 0x000000ff0a0b7290 */ /* 0x000fe4000fffe1ff */
[----:B------:R-:W-:Y:S01]  /*0200*/  MOV R11, UR10 ;  /* 0x0000000a000b7c02 */ /* 0x000fe20008000f00 */
[----:B0-----:R-:W-:-:S04]  /*0210*/  UIADD3 UR6, UP1, UPT, UR6, 0x10, URZ ;  /* 0x0000001006067890 */ /* 0x001fc8000ff3e0ff */
[----:B------:R-:W-:Y:S02]  /*0220*/  UIADD3.X UR7, UPT, UPT, URZ, UR7, URZ, UP1, !UPT ;  /* 0x00000007ff077290 */ /* 0x000fe40008ffe4ff */
[----:B------:R-:W-:-:S04]  /*0230*/  MOV R2, UR6 ;  /* 0x0000000600027c02 */ /* 0x000fc80008000f00 */
[----:B------:R-:W-:-:S07]  /*0240*/  MOV R3, UR7 ;  /* 0x0000000700037c02 */ /* 0x000fce0008000f00 */
.L_x_2:
[----:B------:R-:W-:-:S04]  /*0250*/  IMAD.WIDE R8, R17, 0x4, R2 ;  /* 0x0000000411087825 */ /* 0x000fc800078e0202 */
[--C-:B------:R-:W-:Y:S01]  /*0260*/  IMAD.WIDE R6, R15, 0x4, R2.reuse ;  /* 0x000000040f067825 */ /* 0x100fe200078e0202 */
[----:B------:R-:W2:Y:S03]  /*0270*/  LDG.E R18, desc[UR12][R8.64+-0x10] ;  /* 0xfffff00c08127981 */ /* 0x000ea6000c1e1900 */
[----:B------:R-:W-:Y:S01]  /*0280*/  IMAD.WIDE R4, R13, 0x4, R2 ;  /* 0x000000040d047825 */ /* 0x000fe200078e0202 */
[----:B------:R-:W2:Y:S04]  /*0290*/  LDG.E R21, desc[UR12][R6.64+-0x10] ;  /* 0xfffff00c06157981 */ /* 0x000ea8000c1e1900 */
[----:B------:R-:W3:Y:S04]  /*02a0*/  LDG.E R26, desc[UR12][R4.64+-0x10] ;  /* 0xfffff00c041a7981 */ /* 0x000ee8000c1e1900 */
[----:B------:R-:W4:Y:S04]  /*02b0*/  LDG.E R20, desc[UR12][R8.64+-0xc] ;  /* 0xfffff40c08147981 */ /* 0x000f28000c1e1900 */
[----:B------:R-:W4:Y:S04]  /*02c0*/  LDG.E R23, desc[UR12][R6.64+-0xc] ;  /* 0xfffff40c06177981 */ /* 0x000f28000c1e1900 */
[----:B------:R-:W5:Y:S04]  /*02d0*/  LDG.E R24, desc[UR12][R4.64+-0xc] ;  /* 0xfffff40c04187981 */ /* 0x000f68000c1e1900 */
[----:B------:R-:W5:Y:S04]  /*02e0*/  LDG.E R12, desc[UR12][R8.64+-0x8] ;  /* 0xfffff80c080c7981 */ /* 0x000f68000c1e1900 */
[----:B------:R-:W5:Y:S04]  /*02f0*/  LDG.E R19, desc[UR12][R6.64+-0x8] ;  /* 0xfffff80c06137981 */ /* 0x000f68000c1e1900 */
[----:B------:R-:W5:Y:S04]  /*0300*/  LDG.E R14, desc[UR12][R4.64+-0x8] ;  /* 0xfffff80c040e7981 */ /* 0x000f68000c1e1900 */
[----:B------:R-:W5:Y:S01]  /*0310*/  LDG.E R28, desc[UR12][R8.64+0xc] ;  /* 0x00000c0c081c7981 */ /* 0x000f62000c1e1900 */
[----:B--2---:R-:W-:-:S03]  /*0320*/  FADD R25, R18, -R21 ;  /* 0x8000001512197221 */ /* 0x004fc60000000000 */
[----:B------:R-:W2:Y:S01]  /*0330*/  LDG.E R18, desc[UR12][R6.64] ;  /* 0x0000000c06127981 */ /* 0x000ea2000c1e1900 */
[----:B---3--:R-:W-:Y:S01]  /*0340*/  FADD R21, -R21, R26 ;  /* 0x0000001a15157221 */ /* 0x008fe20000000100 */
[----:B------:R-:W-:Y:S02]  /*0350*/  FFMA R26, R25, R25, R16 ;  /* 0x00000019191a7223 */ /* 0x000fe40000000010 */
[----:B------:R-:W3:Y:S01]  /*0360*/  LDG.E R16, desc[UR12][R6.64+-0x4] ;  /* 0xfffffc0c06107981 */ /* 0x000ee2000c1e1900 */
[----:B----4-:R-:W-:Y:S01]  /*0370*/  FADD R27, R20, -R23 ;  /* 0x80000017141b7221 */ /* 0x010fe20000000000 */
[----:B------:R-:W-:Y:S02]  /*0380*/  FFMA R22, R21, R21, R22 ;  /* 0x0000001515167223 */ /* 0x000fe40000000016 */
[----:B------:R-:W4:Y:S01]  /*0390*/  LDG.E R20, desc[UR12][R6.64+0x4] ;  /* 0x0000040c06147981 */ /* 0x000f22000c1e1900 */
[----:B-----5:R-:W-:Y:S01]  /*03a0*/  FADD R29, -R23, R24 ;  /* 0x00000018171d7221 */ /* 0x020fe20000000100 */
[----:B------:R-:W-:-:S02]  /*03b0*/  FFMA R26, R27, R27, R26 ;  /* 0x0000001b1b1a7223 */ /* 0x000fc4000000001a */
[----:B------:R-:W3:Y:S04]  /*03c0*/  LDG.E R23, desc[UR12][R8.64+-0x4] ;  /* 0xfffffc0c08177981 */ /* 0x000ee8000c1e1900 */
[----:B------:R-:W5:Y:S01]  /*03d0*/  LDG.E R27, desc[UR12][R4.64+-0x4] ;  /* 0xfffffc0c041b7981 */ /* 0x000f62000c1e1900 */
[----:B------:R-:W-:Y:S01]  /*03e0*/  FFMA R22, R29, R29, R22 ;  /* 0x0000001d1d167223 */ /* 0x000fe20000000016 */
[----:B------:R-:W-:Y:S02]  /*03f0*/  FADD R12, R12, -R19 ;  /* 0x800000130c0c7221 */ /* 0x000fe40000000000 */
[----:B------:R-:W2:Y:S01]  /*0400*/  LDG.E R29, desc[UR12][R4.64] ;  /* 0x0000000c041d7981 */ /* 0x000ea2000c1e1900 */
[----:B------:R-:W-:Y:S01]  /*0410*/  FADD R14, -R19, R14 ;  /* 0x0000000e130e7221 */ /* 0x000fe20000000100 */
[----:B------:R-:W-:-:S02]  /*0420*/  FFMA R26, R12, R12, R26 ;  /* 0x0000000c0c1a7223 */ /* 0x000fc4000000001a */
[----:B------:R-:W4:Y:S04]  /*0430*/  LDG.E R19, desc[UR12][R8.64] ;  /* 0x0000000c08137981 */ /* 0x000f28000c1e1900 */
[----:B------:R-:W4:Y:S04]  /*0440*/  LDG.E R12, desc[UR12][R4.64+0x4] ;  /* 0x0000040c040c7981 */ /* 0x000f28000c1e1900 */
[----:B------:R-:W4:Y:S04]  /*0450*/  LDG.E R21, desc[UR12][R6.64+0x8] ;  /* 0x0000080c06157981 */ /* 0x000f28000c1e1900 */
[----:B------:R-:W4:Y:S01]  /*0460*/  LDG.E R25, desc[UR12][R6.64+0xc] ;  /* 0x00000c0c06197981 */ /* 0x000f22000c1e1900 */
[----:B------:R-:W-:-:S03]  /*0470*/  FFMA R14, R14, R14, R22 ;  /* 0x0000000e0e0e7223 */ /* 0x000fc60000000016 */
[----:B------:R-:W4:Y:S04]  /*0480*/  LDG.E R24, desc[UR12][R8.64+0x8] ;  /* 0x0000080c08187981 */ /* 0x000f28000c1e1900 */
[----:B------:R-:W4:Y:S04]  /*0490*/  LDG.E R22, desc[UR12][R4.64+0xc] ;  /* 0x00000c0c04167981 */ /* 0x000f28000c1e1900 */
[----:B------:R-:W4:Y:S04]  /*04a0*/  LDG.E R7, desc[UR12][R8.64+0x4] ;  /* 0x0000040c08077981 */ /* 0x000f28000c1e1900 */
[----:B------:R0:W4:Y:S01]  /*04b0*/  LDG.E R6, desc[UR12][R4.64+0x8] ;  /* 0x0000080c04067981 */ /* 0x000122000c1e1900 */
[----:B------:R-:W-:-:S04]  /*04c0*/  UIADD3 UR11, UPT, UPT, UR11, 0x8, URZ ;  /* 0x000000080b0b7890 */ /* 0x000fc8000fffe0ff */
[----:B------:R-:W-:Y:S01]  /*04d0*/  UISETP.NE.AND UP1, UPT, UR11, URZ, UPT ;  /* 0x000000ff0b00728c */ /* 0x000fe2000bf25270 */
[----:B------:R-:W-:Y:S02]  /*04e0*/  IADD3 R17, PT, PT, R17, 0x8, RZ ;  /* 0x0000000811117810 */ /* 0x000fe40007ffe0ff */
[----:B------:R-:W-:Y:S02]  /*04f0*/  IADD3 R15, PT, PT, R15, 0x8, RZ ;  /* 0x000000080f0f7810 */ /* 0x000fe40007ffe0ff */
[----:B------:R-:W-:Y:S01]  /*0500*/  IADD3 R13, PT, PT, R13, 0x8, RZ ;  /* 0x000000080d0d7810 */ /* 0x000fe20007ffe0ff */
[----:B---3--:R-:W-:Y:S01]  /*0510*/  FADD R23, R23, -R16 ;  /* 0x8000001017177221 */ /* 0x008fe20000000000 */
[----:B-----5:R-:W-:-:S03]  /*0520*/  FADD R27, -R16, R27 ;  /* 0x0000001b101b7221 */ /* 0x020fc60000000100 */
[----:B------:R-:W-:Y:S01]  /*0530*/  FFMA R26, R23, R23, R26 ;  /* 0x00000017171a7223 */ /* 0x000fe2000000001a */
[----:B------:R-:W-:Y:S01]  /*0540*/  FFMA R14, R27, R27, R14 ;  /* 0x0000001b1b0e7223 */ /* 0x000fe2000000000e */
[----:B--2---:R-:W-:Y:S01]  /*0550*/  FADD R29, -R18, R29 ;  /* 0x0000001d121d7221 */ /* 0x004fe20000000100 */
[----:B----4-:R-:W-:-:S03]  /*0560*/  FADD R19, R19, -R18 ;  /* 0x8000001213137221 */ /* 0x010fc60000000000 */
[----:B------:R-:W-:Y:S01]  /*0570*/  FFMA R14, R29, R29, R14 ;  /* 0x0000001d1d0e7223 */ /* 0x000fe2000000000e */
[----:B0-----:R-:W-:Y:S01]  /*0580*/  FADD R5, -R20, R12 ;  /* 0x0000000c14057221 */ /* 0x001fe20000000100 */
[----:B------:R-:W-:-:S03]  /*0590*/  FFMA R26, R19, R19, R26 ;  /* 0x00000013131a7223 */ /* 0x000fc6000000001a */
[----:B------:R-:W-:Y:S01]  /*05a0*/  FFMA R14, R5, R5, R14 ;  /* 0x00000005050e7223 */ /* 0x000fe2000000000e */
[----:B------:R-:W-:Y:S01]  /*05b0*/  FADD R7, R7, -R20 ;  /* 0x8000001407077221 */ /* 0x000fe20000000000 */
[----:B------:R-:W-:-:S03]  /*05c0*/  FADD R5, -R21, R6 ;  /* 0x0000000615057221 */ /* 0x000fc60000000100 */
[----:B------:R-:W-:Y:S01]  /*05d0*/  FFMA R26, R7, R7, R26 ;  /* 0x00000007071a7223 */ /* 0x000fe2000000001a */
[----:B------:R-:W-:Y:S01]  /*05e0*/  FADD R21, R24, -R21 ;  /* 0x8000001518157221 */ /* 0x000fe20000000000 */
[----:B------:R-:W-:Y:S01]  /*05f0*/  FFMA R14, R5, R5, R14 ;  /* 0x00000005050e7223 */ /* 0x000fe2000000000e */
[----:B------:R-:W-:Y:S02]  /*0600*/  FADD R5, -R25, R22 ;  /* 0x0000001619057221 */ /* 0x000fe40000000100 */
[----:B------:R-:W-:Y:S01]  /*0610*/  FFMA R26, R21, R21, R26 ;  /* 0x00000015151a7223 */ /* 0x000fe2000000001a */
[----:B------:R-:W-:Y:S01]  /*0620*/  FADD R25, R28, -R25 ;  /* 0x800000191c197221 */ /* 0x000fe20000000000 */
[----:B------:R-:W-:-:S03]  /*0630*/  FFMA R22, R5, R5, R14 ;  /* 0x0000000505167223 */ /* 0x000fc6000000000e */
[----:B------:R-:W-:Y:S01]  /*0640*/  FFMA R16, R25, R25, R26 ;  /* 0x0000001919107223 */ /* 0x000fe2000000001a */
[----:B------:R-:W-:Y:S06]  /*0650*/  BRA.U UP1, `(.L_x_2) ;  /* 0xfffffff901fc7547 */ /* 0x000fec000b83ffff */
.L_x_1:
[----:B------:R-:W-:Y:S05]  /*0660*/  BRA.U !UP0, `(.L_x_0) ;  /* 0x0000000508487547 */ /* 0x000fea000b800000 */
[----:B------:R-:W-:Y:S02]  /*0670*/  UISETP.GE.U32.AND UP0, UPT, UR9, 0x4, UPT ;  /* 0x000000040900788c */ /* 0x000fe4000bf06070 */
[----:B------:R-:W-:-:S04]  /*0680*/  ULOP3.LUT UR7, UR8, 0x3, URZ, 0xc0, !UPT ;  /* 0x0000000308077892 */ /* 0x000fc8000f8ec0ff */
[----:B------:R-:W-:-:S03]  /*0690*/  UISETP.NE.AND UP1, UPT, UR7, URZ, UPT ;  /* 0x000000ff0700728c */ /* 0x000fc6000bf25270 */
[----:B------:R-:W-:Y:S08]  /*06a0*/  BRA.U !UP0, `(.L_x_3) ;  /* 0x0000000108907547 */ /* 0x000ff0000b800000 */
[----:B------:R-:W0:Y:S01]  /*06b0*/  LDC.64 R4, c[0x0][0x388] ;  /* 0x0000e200ff047b82 */ /* 0x000e220000000a00 */
[----:B------:R-:W-:Y:S02]  /*06c0*/  IADD3 R7, PT, PT, R10, R11, RZ ;  /* 0x0000000b0a077210 */ /* 0x000fe40007ffe0ff */
[C---:B------:R-:W-:Y:S02]  /*06d0*/  IADD3 R3, PT, PT, R11.reuse, UR5, RZ ;  /* 0x000000050b037c10 */ /* 0x040fe4000fffe0ff */
[----:B------:R-:W-:Y:S01]  /*06e0*/  IADD3 R9, PT, PT, R11, UR4, RZ ;  /* 0x000000040b097c10 */ /* 0x000fe2000fffe0ff */
[----:B0-----:R-:W-:-:S04]  /*06f0*/  IMAD.WIDE R6, R7, 0x4, R4 ;  /* 0x0000000407067825 */ /* 0x001fc800078e0204 */
        /* <DEDUP_REMOVED lines=11> */
[----:B------:R-:W5:Y:S04]  /*07b0*/  LDG.E R12, desc[UR12][R6.64+0xc] ;  /* 0x00000c0c060c7981 */ /* 0x000f68000c1e1900 */
[----:B------:R-:W5:Y:S04]  /*07c0*/  LDG.E R15, desc[UR12][R2.64+0xc] ;  /* 0x00000c0c020f7981 */ /* 0x000f68000c1e1900 */
[----:B------:R-:W5:Y:S01]  /*07d0*/  LDG.E R17, desc[UR12][R4.64+0xc] ;  /* 0x00000c0c04117981 */ /* 0x000f62000c1e1900 */
[----:B------:R-:W-:Y:S01]  /*07e0*/  IADD3 R11, PT, PT, R11, 0x4, RZ ;  /* 0x000000040b0b7810 */ /* 0x000fe20007ffe0ff */
[----:B--2---:R-:W-:Y:S01]  /*07f0*/  FADD R21, -R19, R18 ;  /* 0x0000001213157221 */ /* 0x004fe20000000100 */
[----:B---3--:R-:W-:-:S03]  /*0800*/  FADD R19, R14, -R19 ;  /* 0x800000130e137221 */ /* 0x008fc60000000000 */
[----:B------:R-:W-:Y:S01]  /*0810*/  FFMA R21, R21, R21, R22 ;  /* 0x0000001515157223 */ /* 0x000fe20000000016 */
[----:B------:R-:W-:Y:S01]  /*0820*/  FFMA R16, R19, R19, R16 ;  /* 0x0000001313107223 */ /* 0x000fe20000000010 */
[----:B----4-:R-:W-:Y:S01]  /*0830*/  FADD R24, -R23, R24 ;  /* 0x0000001817187221 */ /* 0x010fe20000000100 */
[----:B-----5:R-:W-:-:S03]  /*0840*/  FADD R23, R20, -R23 ;  /* 0x8000001714177221 */ /* 0x020fc60000000000 */
[----:B------:R-:W-:Y:S01]  /*0850*/  FFMA R21, R24, R24, R21 ;  /* 0x0000001818157223 */ /* 0x000fe20000000015 */
[----:B------:R-:W-:Y:S01]  /*0860*/  FFMA R16, R23, R23, R16 ;  /* 0x0000001717107223 */ /* 0x000fe20000000010 */
[----:B------:R-:W-:Y:S01]  /*0870*/  FADD R14, -R8, R13 ;  /* 0x0000000d080e7221 */ /* 0x000fe20000000100 */
[----:B------:R-:W-:-:S03]  /*0880*/  FADD R9, R9, -R8 ;  /* 0x8000000809097221 */ /* 0x000fc60000000000 */
[----:B------:R-:W-:Y:S01]  /*0890*/  FFMA R21, R14, R14, R21 ;  /* 0x0000000e0e157223 */ /* 0x000fe20000000015 */
[----:B------:R-:W-:Y:S01]  /*08a0*/  FFMA R16, R9, R9, R16 ;  /* 0x0000000909107223 */ /* 0x000fe20000000010 */
[----:B------:R-:W-:Y:S01]  /*08b0*/  FADD R22, -R12, R15 ;  /* 0x0000000f0c167221 */ /* 0x000fe20000000100 */
[----:B------:R-:W-:-:S03]  /*08c0*/  FADD R17, R17, -R12 ;  /* 0x8000000c11117221 */ /* 0x000fc60000000000 */
[----:B------:R-:W-:Y:S01]  /*08d0*/  FFMA R22, R22, R22, R21 ;  /* 0x0000001616167223 */ /* 0x000fe20000000015 */
[----:B------:R-:W-:-:S07]  /*08e0*/  FFMA R16, R17, R17, R16 ;  /* 0x0000001111107223 */ /* 0x000fce0000000010 */
.L_x_3:
[----:B------:R-:W-:Y:S05]  /*08f0*/  BRA.U !UP1, `(.L_x_0) ;  /* 0x0000000109a47547 */ /* 0x000fea000b800000 */
[----:B------:R-:W-:Y:S02]  /*0900*/  UISETP.NE.AND UP0, UPT, UR7, 0x1, UPT ;  /* 0x000000010700788c */ /* 0x000fe4000bf05270 */
[----:B------:R-:W-:-:S04]  /*0910*/  ULOP3.LUT UR6, UR8, 0x1, URZ, 0xc0, !UPT ;  /* 0x0000000108067892 */ /* 0x000fc8000f8ec0ff */
[----:B------:R-:W-:-:S03]  /*0920*/  UISETP.NE.U32.AND UP1, UPT, UR6, 0x1, UPT ;  /* 0x000000010600788c */ /* 0x000fc6000bf25070 */
        /* <DEDUP_REMOVED lines=9> */
[----:B------:R-:W3:Y:S04]  /*09c0*/  LDG.E R12, desc[UR12][R6.64] ;  /* 0x0000000c060c7981 */ /* 0x000ee8000c1e1900 */
[----:B------:R-:W3:Y:S04]  /*09d0*/  LDG.E R9, desc[UR12][R4.64] ;  /* 0x0000000c04097981 */ /* 0x000ee8000c1e1900 */
[----:B------:R-:W4:Y:S04]  /*09e0*/  LDG.E R8, desc[UR12][R2.64] ;  /* 0x0000000c02087981 */ /* 0x000f28000c1e1900 */
[----:B------:R-:W2:Y:S04]  /*09f0*/  LDG.E R18, desc[UR12][R6.64+0x4] ;  /* 0x0000040c06127981 */ /* 0x000ea8000c1e1900 */
[----:B------:R-:W5:Y:S01]  /*0a00*/  LDG.E R14, desc[UR12][R2.64+0x4] ;  /* 0x0000040c020e7981 */ /* 0x000f62000c1e1900 */
[----:B------:R-:W-:Y:S01]  /*0a10*/  IADD3 R11, PT, PT, R11, 0x2, RZ ;  /* 0x000000020b0b7810 */ /* 0x000fe20007ffe0ff */
[----:B---3--:R-:W-:Y:S01]  /*0a20*/  FADD R13, -R9, R12 ;  /* 0x0000000c090d7221 */ /* 0x008fe20000000100 */
[----:B----4-:R-:W-:-:S03]  /*0a30*/  FADD R9, R8, -R9 ;  /* 0x8000000908097221 */ /* 0x010fc60000000000 */
[----:B------:R-:W-:Y:S01]  /*0a40*/  FFMA R22, R13, R13, R22 ;  /* 0x0000000d0d167223 */ /* 0x000fe20000000016 */
[----:B--2---:R-:W-:Y:S01]  /*0a50*/  FADD R13, -R15, R18 ;  /* 0x000000120f0d7221 */ /* 0x004fe20000000100 */
[----:B------:R-:W-:Y:S01]  /*0a60*/  FFMA R16, R9, R9, R16 ;  /* 0x0000000909107223 */ /* 0x000fe20000000010 */
[----:B-----5:R-:W-:Y:S02]  /*0a70*/  FADD R15, R14, -R15 ;  /* 0x8000000f0e0f7221 */ /* 0x020fe40000000000 */
[----:B------:R-:W-:Y:S02]  /*0a80*/  FFMA R22, R13, R13, R22 ;  /* 0x0000000d0d167223 */ /* 0x000fe40000000016 */
[----:B------:R-:W-:-:S07]  /*0a90*/  FFMA R16, R15, R15, R16 ;  /* 0x0000000f0f107223 */ /* 0x000fce0000000010 */
.L_x_4:
[----:B------:R-:W-:Y:S05]  /*0aa0*/  BRA.U UP1, `(.L_x_0) ;  /* 0x0000000101387547 */ /* 0x000fea000b800000 */
[----:B------:R-:W0:Y:S01]  /*0ab0*/  LDC.64 R6, c[0x0][0x388] ;  /* 0x0000e200ff067b82 */ /* 0x000e220000000a00 */
[----:B------:R-:W-:Y:S02]  /*0ac0*/  IADD3 R5, PT, PT, R10, R11, RZ ;  /* 0x0000000b0a057210 */ /* 0x000fe40007ffe0ff */
[C---:B------:R-:W-:Y:S02]  /*0ad0*/  IADD3 R3, PT, PT, R11.reuse, UR4, RZ ;  /* 0x000000040b037c10 */ /* 0x040fe4000fffe0ff */
[----:B------:R-:W-:Y:S01]  /*0ae0*/  IADD3 R11, PT, PT, R11, UR5, RZ ;  /* 0x000000050b0b7c10 */ /* 0x000fe2000fffe0ff */
[----:B0-----:R-:W-:-:S04]  /*0af0*/  IMAD.WIDE R4, R5, 0x4, R6 ;  /* 0x0000000405047825 */ /* 0x001fc800078e0206 */
[--C-:B------:R-:W-:Y:S02]  /*0b00*/  IMAD.WIDE R2, R3, 0x4, R6.reuse ;  /* 0x0000000403027825 */ /* 0x100fe400078e0206 */
[----:B------:R-:W2:Y:S02]  /*0b10*/  LDG.E R5, desc[UR12][R4.64] ;  /* 0x0000000c04057981 */ /* 0x000ea4000c1e1900 */
[----:B------:R-:W-:Y:S02]  /*0b20*/  IMAD.WIDE R6, R11, 0x4, R6 ;  /* 0x000000040b067825 */ /* 0x000fe400078e0206 */
[----:B------:R-:W2:Y:S04]  /*0b30*/  LDG.E R2, desc[UR12][R2.64] ;  /* 0x0000000c02027981 */ /* 0x000ea8000c1e1900 */
[----:B------:R-:W3:Y:S01]  /*0b40*/  LDG.E R6, desc[UR12][R6.64] ;  /* 0x0000000c06067981 */ /* 0x000ee2000c1e1900 */
[----:B--2---:R-:W-:Y:S01]  /*0b50*/  FADD R9, R2, -R5 ;  /* 0x8000000502097221 */ /* 0x004fe20000000000 */
[----:B---3--:R-:W-:-:S03]  /*0b60*/  FADD R11, -R5, R6 ;  /* 0x00000006050b7221 */ /* 0x008fc60000000100 */
[----:B------:R-:W-:Y:S01]  /*0b70*/  FFMA R16, R9, R9, R16 ;  /* 0x0000000909107223 */ /* 0x000fe20000000010 */
[----:B------:R-:W-:-:S07]  /*0b80*/  FFMA R22, R11, R11, R22 ;  /* 0x0000000b0b167223 */ /* 0x000fce0000000016 */
.L_x_0:
[----:B------:R-:W0:Y:S01]  /*0b90*/  LDC.64 R2, c[0x0][0x380] ;  /* 0x0000e000ff027b82 */ /* 0x000e220000000a00 */
[----:B------:R-:W1:Y:S01]  /*0ba0*/  LDCU UR4, c[0x0][0x3b0] ;  /* 0x00007600ff0477ac */ /* 0x000e620008000800 */
[----:B0-----:R-:W-:-:S05]  /*0bb0*/  IMAD.WIDE R2, R0, 0x4, R2 ;  /* 0x0000000400027825 */ /* 0x001fca00078e0202 */
[----:B------:R-:W2:Y:S01]  /*0bc0*/  LDG.E R0, desc[UR12][R2.64] ;  /* 0x0000000c02007981 */ /* 0x000ea2000c1e1900 */
[----:B------:R-:W-:Y:S01]  /*0bd0*/  MOV R5, 0x3bbb989d ;  /* 0x3bbb989d00057802 */ /* 0x000fe20000000f00 */
[----:B-1----:R-:W-:Y:S01]  /*0be0*/  FMUL R22, R22, -UR4 ;  /* 0x8000000416167c20 */ /* 0x002fe20008400000 */
[----:B------:R-:W-:Y:S01]  /*0bf0*/  MOV R7, 0x437c0000 ;  /* 0x437c000000077802 */ /* 0x000fe20000000f00 */
[----:B------:R-:W-:Y:S01]  /*0c00*/  FMUL R16, R16, -UR4 ;  /* 0x8000000410107c20 */ /* 0x000fe20008400000 */
[----:B------:R-:W0:Y:S01]  /*0c10*/  LDCU.64 UR4, c[0x0][0x3a0] ;  /* 0x00007400ff0477ac */ /* 0x000e220008000a00 */
[----:B------:R-:W-:-:S04]  /*0c20*/  FFMA.SAT R4, R22, R5, 0.5 ;  /* 0x3f00000016047423 */ /* 0x000fc80000002005 */
[----:B------:R-:W-:Y:S01]  /*0c30*/  FFMA.RM R10, R4, R7, 12582913 ;  /* 0x4b400001040a7423 */ /* 0x000fe20000004007 */
[----:B------:R-:W-:-:S03]  /*0c40*/  FFMA.SAT R4, R16, R5, 0.5 ;  /* 0x3f00000010047423 */ /* 0x000fc60000002005 */
[----:B------:R-:W-:Y:S01]  /*0c50*/  FADD R5, R10, -12583039 ;  /* 0xcb40007f0a057421 */ /* 0x000fe20000000000 */
[----:B------:R-:W-:Y:S01]  /*0c60*/  FFMA.RM R8, R4, R7, 12582913 ;  /* 0x4b40000104087423 */ /* 0x000fe20000004007 */
[----:B------:R-:W-:Y:S01]  /*0c70*/  SHF.L.U32 R10, R10, 0x17, RZ ;  /* 0x000000170a0a7819 */ /* 0x000fe200000006ff */
[----:B------:R-:W1:Y:S01]  /*0c80*/  LDC.64 R6, c[0x0][0x390] ;  /* 0x0000e400ff067b82 */ /* 0x000e620000000a00 */
[----:B------:R-:W-:Y:S01]  /*0c90*/  FFMA R11, R22, 1.4426950216293334961, -R5 ;  /* 0x3fb8aa3b160b7823 */ /* 0x000fe20000000805 */
[C---:B------:R-:W-:Y:S01]  /*0ca0*/  FADD R9, R8.reuse, -12583039 ;  /* 0xcb40007f08097421 */ /* 0x040fe20000000000 */
[----:B------:R-:W-:Y:S02]  /*0cb0*/  SHF.L.U32 R8, R8, 0x17, RZ ;  /* 0x0000001708087819 */ /* 0x000fe400000006ff */
[----:B------:R-:W-:Y:S01]  /*0cc0*/  FFMA R11, R22, 1.925963033500011079e-08, R11 ;  /* 0x32a57060160b7823 */ /* 0x000fe2000000000b */
[C---:B------:R-:W-:Y:S01]  /*0cd0*/  FFMA R9, R16.reuse, 1.4426950216293334961, -R9 ;  /* 0x3fb8aa3b10097823 */ /* 0x040fe20000000809 */
[----:B0-----:R-:W-:Y:S01]  /*0ce0*/  I2FP.F32.S32 R12, UR5 ;  /* 0x00000005000c7c45 */ /* 0x001fe20008201400 */
[----:B------:R-:W1:Y:S02]  /*0cf0*/  LDC.64 R4, c[0x0][0x398] ;  /* 0x0000e600ff047b82 */ /* 0x000e640000000a00 */
[----:B------:R-:W-:Y:S01]  /*0d00*/  FFMA R9, R16, 1.925963033500011079e-08, R9 ;  /* 0x32a5706010097823 */ /* 0x000fe20000000009 */
[----:B------:R-:W0:Y:S08]  /*0d10*/  MUFU.EX2 R11, R11 ;  /* 0x0000000b000b7308 */ /* 0x000e300000000800 */
[----:B------:R-:W3:Y:S01]  /*0d20*/  MUFU.EX2 R9, R9 ;  /* 0x0000000900097308 */ /* 0x000ee20000000800 */
[----:B0-----:R-:W-:Y:S01]  /*0d30*/  FMUL R10, R10, R11 ;  /* 0x0000000b0a0a7220 */ /* 0x001fe20000400000 */
[----:B-1----:R-:W-:Y:S01]  /*0d40*/  FADD R7, R7, -R5 ;  /* 0x8000000507077221 */ /* 0x002fe20000000000 */
[----:B------:R-:W-:Y:S01]  /*0d50*/  I2FP.F32.S32 R5, UR4 ;  /* 0x0000000400057c45 */ /* 0x000fe20008201400 */
[----:B------:R-:W-:-:S02]  /*0d60*/  FADD R4, R6, -R4 ;  /* 0x8000000406047221 */ /* 0x000fc40000000000 */
[----:B------:R-:W-:Y:S01]  /*0d70*/  FMUL R7, R7, R12 ;  /* 0x0000000c07077220 */ /* 0x000fe20000400000 */
[----:B---3--:R-:W-:Y:S01]  /*0d80*/  FMUL R8, R8, R9 ;  /* 0x0000000908087220 */ /* 0x008fe20000400000 */
[----:B------:R-:W-:Y:S02]  /*0d90*/  FMUL R5, R4, R5 ;  /* 0x0000000504057220 */ /* 0x000fe40000400000 */
[----:B------:R-:W-:-:S04]  /*0da0*/  FMUL R7, R10, R7 ;  /* 0x000000070a077220 */ /* 0x000fc80000400000 */
[----:B------:R-:W-:-:S04]  /*0db0*/  FFMA R5, R8, R5, R7 ;  /* 0x0000000508057223 */ /* 0x000fc80000000007 */
[----:B--2---:R-:W-:-:S05]  /*0dc0*/  FADD R5, R5, R0 ;  /* 0x0000000005057221 */ /* 0x004fca0000000000 */
[----:B------:R-:W-:Y:S01]  /*0dd0*/  STG.E desc[UR12][R2.64], R5 ;  /* 0x0000000502007986 */ /* 0x000fe2000c10190c */
[----:B------:R-:W-:Y:S05]  /*0de0*/  EXIT ;  /* 0x000000000000794d */ /* 0x000fea0003800000 */
.L_x_5:
[----:B------:R-:W-:-:S00]  /*0df0*/  BRA `(.L_x_5) ;  /* 0xfffffffc00fc7947 */ /* 0x000fc0000383ffff */
[----:B------:R-:W-:-:S00]  /*0e00*/  NOP ;  /* 0x0000000000007918 */ /* 0x000fc00000000000 */
[----:B------:R-:W-:-:S00]  /*0e10*/  NOP ;  /* 0x0000000000007918 */ /* 0x000fc00000000000 */
[----:B------:R-:W-:-:S00]  /*0e20*/  NOP ;  /* 0x0000000000007918 */ /* 0x000fc00000000000 */
[----:B------:R-:W-:-:S00]  /*0e30*/  NOP ;  /* 0x0000000000007918 */ /* 0x000fc00000000000 */
[----:B------:R-:W-:-:S00]  /*0e40*/  NOP ;  /* 0x0000000000007918 */ /* 0x000fc00000000000 */
[----:B------:R-:W-:-:S00]  /*0e50*/  NOP ;  /* 0x0000000000007918 */ /* 0x000fc00000000000 */
[----:B------:R-:W-:-:S00]  /*0e60*/  NOP ;  /* 0x0000000000007918 */ /* 0x000fc00000000000 */
[----:B------:R-:W-:-:S00]  /*0e70*/  NOP ;  /* 0x0000000000007918 */ /* 0x000fc00000000000 */
.L_x_7:


//--------------------- .text._Z14InitializationPfPii --------------------------
	.section	.text._Z14InitializationPfPii,"ax",@progbits
	.align	128
        .global         _Z14InitializationPfPii
        .type           _Z14InitializationPfPii,@function
        .size           _Z14InitializationPfPii,(.L_x_8 - _Z14InitializationPfPii)
        .other          _Z14InitializationPfPii,@"STO_CUDA_ENTRY STV_DEFAULT"
_Z14InitializationPfPii:
.text._Z14InitializationPfPii:
        /* <DEDUP_REMOVED lines=8> */
[----:B------:R-:W0:Y:S01]  /*0080*/  LDC.64 R2, c[0x0][0x388] ;  /* 0x0000e200ff027b82 */ /* 0x000e220000000a00 */
[----:B------:R-:W1:Y:S07]  /*0090*/  LDCU.64 UR4, c[0x0][0x358] ;  /* 0x00006b00ff0477ac */ /* 0x000e6e0008000a00 */
[----:B------:R-:W2:Y:S01]  /*00a0*/  LDC.64 R4, c[0x0][0x380] ;  /* 0x0000e000ff047b82 */ /* 0x000ea20000000a00 */
[----:B0-----:R-:W-:-:S06]  /*00b0*/  IMAD.WIDE R2, R7, 0x4, R2 ;  /* 0x0000000407027825 */ /* 0x001fcc00078e0202 */
[----:B-1----:R-:W3:Y:S01]  /*00c0*/  LDG.E R2, desc[UR4][R2.64] ;  /* 0x0000000402027981 */ /* 0x002ee2000c1e1900 */
[----:B--2---:R-:W-:Y:S01]  /*00d0*/  IMAD.WIDE R4, R7, 0x4, R4 ;  /* 0x0000000407047825 */ /* 0x004fe200078e0204 */
[----:B---3--:R-:W-:-:S04]  /*00e0*/  IADD3 R0, PT, PT, -R2, RZ, RZ ;  /* 0x000000ff02007210 */ /* 0x008fc80007ffe1ff */
[----:B------:R-:W-:-:S05]  /*00f0*/  I2FP.F32.S32 R7, R0 ;  /* 0x0000000000077245 */ /* 0x000fca0000201400 */
[----:B------:R-:W-:Y:S01]  /*0100*/  STG.E desc[UR4][R4.64], R7 ;  /* 0x0000000704007986 */ /* 0x000fe2000c101904 */
[----:B------:R-:W-:Y:S05]  /*0110*/  EXIT ;  /* 0x000000000000794d */ /* 0x000fea0003800000 */
.L_x_6:
        /* <DEDUP_REMOVED lines=14> */
.L_x_8:


//--------------------- .nv.shared.reserved.0     --------------------------
	.section	.nv.shared.reserved.0,"aw",@nobits
	.weak		__nv_reservedSMEM_offset_0_alias
	.size		__nv_reservedSMEM_offset_0_alias, 0, 64
	.other		__nv_reservedSMEM_offset_0_alias,@"STO_CUDA_RESERVED_SHARED STV_DEFAULT"
__nv_reservedSMEM_offset_0_alias:
	.zero		0
	.zero		64


//--------------------- .nv.constant0._Z9update_fiPfS_ffffiiiifii --------------------------
	.section	.nv.constant0._Z9update_fiPfS_ffffiiiifii,"a",@progbits
	.sectionflags	@""
	.align	4
.nv.constant0._Z9update_fiPfS_ffffiiiifii:
	.zero		956


//--------------------- .nv.constant0._Z14InitializationPfPii --------------------------
	.section	.nv.constant0._Z14InitializationPfPii,"a",@progbits
	.sectionflags	@""
	.align	4
.nv.constant0._Z14InitializationPfPii:
	.zero		916


//--------------------- SYMBOLS --------------------------

	.type		.nv.reservedSmem.offset0,@object
	.size		.nv.reservedSmem.offset0,0x4
